//
// Generated by NVIDIA NVVM Compiler
//
// Compiler Build ID: CL-29190527
// Cuda compilation tools, release 11.1, V11.1.105
// Based on LLVM 3.4svn
//

.version 7.1
.target sm_80
.address_size 64

	// .globl	Fused_Mul_Mul_Mul_Mul_Add_Mul_Mul_Mul_Add_Mul_Add_Cast_Add_Mul_Mul_split_6256712439210997039_kernel0
// _ZZ100Fused_Mul_Mul_Mul_Mul_Add_Mul_Mul_Mul_Add_Mul_Add_Cast_Add_Mul_Mul_split_6256712439210997039_kernel0E15input_12_shared has been demoted
// _ZZ100Fused_Mul_Mul_Mul_Mul_Add_Mul_Mul_Mul_Add_Mul_Add_Cast_Add_Mul_Mul_split_6256712439210997039_kernel0E15input_11_shared has been demoted
// _ZZ100Fused_Mul_Mul_Mul_Mul_Add_Mul_Mul_Mul_Add_Mul_Add_Cast_Add_Mul_Mul_split_6256712439210997039_kernel0E15input_10_shared has been demoted
// _ZZ100Fused_Mul_Mul_Mul_Mul_Add_Mul_Mul_Mul_Add_Mul_Add_Cast_Add_Mul_Mul_split_6256712439210997039_kernel0E14input_1_shared has been demoted
// _ZZ100Fused_Mul_Mul_Mul_Mul_Add_Mul_Mul_Mul_Add_Mul_Add_Cast_Add_Mul_Mul_split_6256712439210997039_kernel0E14input_0_shared has been demoted

.visible .entry Fused_Mul_Mul_Mul_Mul_Add_Mul_Mul_Mul_Add_Mul_Add_Cast_Add_Mul_Mul_split_6256712439210997039_kernel0(
	.param .u64 Fused_Mul_Mul_Mul_Mul_Add_Mul_Mul_Mul_Add_Mul_Add_Cast_Add_Mul_Mul_split_6256712439210997039_kernel0_param_0,
	.param .u64 Fused_Mul_Mul_Mul_Mul_Add_Mul_Mul_Mul_Add_Mul_Add_Cast_Add_Mul_Mul_split_6256712439210997039_kernel0_param_1,
	.param .u64 Fused_Mul_Mul_Mul_Mul_Add_Mul_Mul_Mul_Add_Mul_Add_Cast_Add_Mul_Mul_split_6256712439210997039_kernel0_param_2,
	.param .u64 Fused_Mul_Mul_Mul_Mul_Add_Mul_Mul_Mul_Add_Mul_Add_Cast_Add_Mul_Mul_split_6256712439210997039_kernel0_param_3,
	.param .u64 Fused_Mul_Mul_Mul_Mul_Add_Mul_Mul_Mul_Add_Mul_Add_Cast_Add_Mul_Mul_split_6256712439210997039_kernel0_param_4,
	.param .u64 Fused_Mul_Mul_Mul_Mul_Add_Mul_Mul_Mul_Add_Mul_Add_Cast_Add_Mul_Mul_split_6256712439210997039_kernel0_param_5,
	.param .u64 Fused_Mul_Mul_Mul_Mul_Add_Mul_Mul_Mul_Add_Mul_Add_Cast_Add_Mul_Mul_split_6256712439210997039_kernel0_param_6,
	.param .u64 Fused_Mul_Mul_Mul_Mul_Add_Mul_Mul_Mul_Add_Mul_Add_Cast_Add_Mul_Mul_split_6256712439210997039_kernel0_param_7,
	.param .u64 Fused_Mul_Mul_Mul_Mul_Add_Mul_Mul_Mul_Add_Mul_Add_Cast_Add_Mul_Mul_split_6256712439210997039_kernel0_param_8,
	.param .u64 Fused_Mul_Mul_Mul_Mul_Add_Mul_Mul_Mul_Add_Mul_Add_Cast_Add_Mul_Mul_split_6256712439210997039_kernel0_param_9,
	.param .u64 Fused_Mul_Mul_Mul_Mul_Add_Mul_Mul_Mul_Add_Mul_Add_Cast_Add_Mul_Mul_split_6256712439210997039_kernel0_param_10
)
{
	.reg .pred 	%p<2>;
	.reg .b16 	%rs<105>;
	.reg .f32 	%f<90>;
	.reg .b32 	%r<35>;
	.reg .b64 	%rd<37>;
	// demoted variable
	.shared .align 4 .b8 _ZZ100Fused_Mul_Mul_Mul_Mul_Add_Mul_Mul_Mul_Add_Mul_Add_Cast_Add_Mul_Mul_split_6256712439210997039_kernel0E15input_12_shared[32];
	// demoted variable
	.shared .align 4 .b8 _ZZ100Fused_Mul_Mul_Mul_Mul_Add_Mul_Mul_Mul_Add_Mul_Add_Cast_Add_Mul_Mul_split_6256712439210997039_kernel0E15input_11_shared[32];
	// demoted variable
	.shared .align 4 .b8 _ZZ100Fused_Mul_Mul_Mul_Mul_Add_Mul_Mul_Mul_Add_Mul_Add_Cast_Add_Mul_Mul_split_6256712439210997039_kernel0E15input_10_shared[32];
	// demoted variable
	.shared .align 4 .b8 _ZZ100Fused_Mul_Mul_Mul_Mul_Add_Mul_Mul_Mul_Add_Mul_Add_Cast_Add_Mul_Mul_split_6256712439210997039_kernel0E14input_1_shared[32];
	// demoted variable
	.shared .align 4 .b8 _ZZ100Fused_Mul_Mul_Mul_Mul_Add_Mul_Mul_Mul_Add_Mul_Add_Cast_Add_Mul_Mul_split_6256712439210997039_kernel0E14input_0_shared[32];

	ld.param.u64 	%rd1, [Fused_Mul_Mul_Mul_Mul_Add_Mul_Mul_Mul_Add_Mul_Add_Cast_Add_Mul_Mul_split_6256712439210997039_kernel0_param_0];
	ld.param.u64 	%rd2, [Fused_Mul_Mul_Mul_Mul_Add_Mul_Mul_Mul_Add_Mul_Add_Cast_Add_Mul_Mul_split_6256712439210997039_kernel0_param_1];
	ld.param.u64 	%rd3, [Fused_Mul_Mul_Mul_Mul_Add_Mul_Mul_Mul_Add_Mul_Add_Cast_Add_Mul_Mul_split_6256712439210997039_kernel0_param_2];
	ld.param.u64 	%rd4, [Fused_Mul_Mul_Mul_Mul_Add_Mul_Mul_Mul_Add_Mul_Add_Cast_Add_Mul_Mul_split_6256712439210997039_kernel0_param_3];
	ld.param.u64 	%rd5, [Fused_Mul_Mul_Mul_Mul_Add_Mul_Mul_Mul_Add_Mul_Add_Cast_Add_Mul_Mul_split_6256712439210997039_kernel0_param_4];
	ld.param.u64 	%rd6, [Fused_Mul_Mul_Mul_Mul_Add_Mul_Mul_Mul_Add_Mul_Add_Cast_Add_Mul_Mul_split_6256712439210997039_kernel0_param_5];
	ld.param.u64 	%rd7, [Fused_Mul_Mul_Mul_Mul_Add_Mul_Mul_Mul_Add_Mul_Add_Cast_Add_Mul_Mul_split_6256712439210997039_kernel0_param_6];
	ld.param.u64 	%rd8, [Fused_Mul_Mul_Mul_Mul_Add_Mul_Mul_Mul_Add_Mul_Add_Cast_Add_Mul_Mul_split_6256712439210997039_kernel0_param_7];
	ld.param.u64 	%rd9, [Fused_Mul_Mul_Mul_Mul_Add_Mul_Mul_Mul_Add_Mul_Add_Cast_Add_Mul_Mul_split_6256712439210997039_kernel0_param_8];
	ld.param.u64 	%rd10, [Fused_Mul_Mul_Mul_Mul_Add_Mul_Mul_Mul_Add_Mul_Add_Cast_Add_Mul_Mul_split_6256712439210997039_kernel0_param_9];
	ld.param.u64 	%rd11, [Fused_Mul_Mul_Mul_Mul_Add_Mul_Mul_Mul_Add_Mul_Add_Cast_Add_Mul_Mul_split_6256712439210997039_kernel0_param_10];
	mov.u32 	%r1, %tid.x;
	setp.gt.s32	%p1, %r1, 7;
	@%p1 bra 	BB0_2;

	mov.u32 	%r3, %ctaid.x;
	shl.b32 	%r4, %r3, 3;
	add.s32 	%r5, %r4, %r1;
	cvta.to.global.u64 	%rd12, %rd7;
	mul.wide.s32 	%rd13, %r5, 4;
	add.s64 	%rd14, %rd12, %rd13;
	ld.global.nc.f32 	%f1, [%rd14];
	shl.b32 	%r6, %r1, 2;
	mov.u32 	%r7, _ZZ100Fused_Mul_Mul_Mul_Mul_Add_Mul_Mul_Mul_Add_Mul_Add_Cast_Add_Mul_Mul_split_6256712439210997039_kernel0E15input_12_shared;
	add.s32 	%r8, %r7, %r6;
	st.shared.f32 	[%r8], %f1;
	cvta.to.global.u64 	%rd15, %rd6;
	add.s64 	%rd16, %rd15, %rd13;
	ld.global.nc.f32 	%f2, [%rd16];
	mov.u32 	%r9, _ZZ100Fused_Mul_Mul_Mul_Mul_Add_Mul_Mul_Mul_Add_Mul_Add_Cast_Add_Mul_Mul_split_6256712439210997039_kernel0E15input_11_shared;
	add.s32 	%r10, %r9, %r6;
	st.shared.f32 	[%r10], %f2;
	cvta.to.global.u64 	%rd17, %rd5;
	add.s64 	%rd18, %rd17, %rd13;
	ld.global.nc.f32 	%f3, [%rd18];
	mov.u32 	%r11, _ZZ100Fused_Mul_Mul_Mul_Mul_Add_Mul_Mul_Mul_Add_Mul_Add_Cast_Add_Mul_Mul_split_6256712439210997039_kernel0E15input_10_shared;
	add.s32 	%r12, %r11, %r6;
	st.shared.f32 	[%r12], %f3;
	cvta.to.global.u64 	%rd19, %rd2;
	add.s64 	%rd20, %rd19, %rd13;
	ld.global.nc.f32 	%f4, [%rd20];
	mov.u32 	%r13, _ZZ100Fused_Mul_Mul_Mul_Mul_Add_Mul_Mul_Mul_Add_Mul_Add_Cast_Add_Mul_Mul_split_6256712439210997039_kernel0E14input_1_shared;
	add.s32 	%r14, %r13, %r6;
	st.shared.f32 	[%r14], %f4;
	cvta.to.global.u64 	%rd21, %rd1;
	add.s64 	%rd22, %rd21, %rd13;
	ld.global.nc.f32 	%f5, [%rd22];
	mov.u32 	%r15, _ZZ100Fused_Mul_Mul_Mul_Mul_Add_Mul_Mul_Mul_Add_Mul_Add_Cast_Add_Mul_Mul_split_6256712439210997039_kernel0E14input_0_shared;
	add.s32 	%r16, %r15, %r6;
	st.shared.f32 	[%r16], %f5;

BB0_2:
	mov.u32 	%r2, %ctaid.x;
	bar.sync 	0;
	shl.b32 	%r17, %r2, 13;
	shl.b32 	%r18, %r1, 2;
	add.s32 	%r19, %r18, %r17;
	cvta.to.global.u64 	%rd23, %rd4;
	mul.wide.s32 	%rd24, %r19, 4;
	add.s64 	%rd25, %rd23, %rd24;
	ld.global.nc.v4.f32 	{%f22, %f23, %f24, %f25}, [%rd25];
	cvta.to.global.u64 	%rd26, %rd3;
	add.s64 	%rd27, %rd26, %rd24;
	ld.global.nc.v4.f32 	{%f30, %f31, %f32, %f33}, [%rd27];
	cvta.to.global.u64 	%rd28, %rd9;
	mul.wide.s32 	%rd29, %r19, 2;
	add.s64 	%rd30, %rd28, %rd29;
	ld.global.nc.v4.u16 	{%rs89, %rs90, %rs91, %rs92}, [%rd30];
	cvta.to.global.u64 	%rd31, %rd8;
	add.s64 	%rd32, %rd31, %rd29;
	ld.global.nc.v4.u16 	{%rs93, %rs94, %rs95, %rs96}, [%rd32];
	shr.s32 	%r20, %r1, 31;
	shr.u32 	%r21, %r20, 24;
	add.s32 	%r22, %r1, %r21;
	shr.s32 	%r23, %r22, 8;
	shl.b32 	%r24, %r23, 2;
	mov.u32 	%r25, _ZZ100Fused_Mul_Mul_Mul_Mul_Add_Mul_Mul_Mul_Add_Mul_Add_Cast_Add_Mul_Mul_split_6256712439210997039_kernel0E14input_0_shared;
	add.s32 	%r26, %r25, %r24;
	mov.u32 	%r27, _ZZ100Fused_Mul_Mul_Mul_Mul_Add_Mul_Mul_Mul_Add_Mul_Add_Cast_Add_Mul_Mul_split_6256712439210997039_kernel0E14input_1_shared;
	add.s32 	%r28, %r27, %r24;
	ld.shared.f32 	%f38, [%r28];
	ld.shared.f32 	%f39, [%r26];
	mul.f32 	%f40, %f39, %f38;
	mul.f32 	%f41, %f40, 0fBF000000;
	mov.u32 	%r29, _ZZ100Fused_Mul_Mul_Mul_Mul_Add_Mul_Mul_Mul_Add_Mul_Add_Cast_Add_Mul_Mul_split_6256712439210997039_kernel0E15input_10_shared;
	add.s32 	%r30, %r29, %r24;
	mov.u32 	%r31, _ZZ100Fused_Mul_Mul_Mul_Mul_Add_Mul_Mul_Mul_Add_Mul_Add_Cast_Add_Mul_Mul_split_6256712439210997039_kernel0E15input_11_shared;
	add.s32 	%r32, %r31, %r24;
	ld.shared.f32 	%f42, [%r32];
	ld.shared.f32 	%f43, [%r30];
	mov.u32 	%r33, _ZZ100Fused_Mul_Mul_Mul_Mul_Add_Mul_Mul_Mul_Add_Mul_Add_Cast_Add_Mul_Mul_split_6256712439210997039_kernel0E15input_12_shared;
	add.s32 	%r34, %r33, %r24;
	ld.shared.f32 	%f44, [%r34];
	mul.f32 	%f45, %f44, 0fBB000000;
	mul.f32 	%f46, %f45, %f41;
	fma.rn.f32 	%f47, %f43, %f42, %f46;
	mul.f32 	%f48, %f30, %f41;
	fma.rn.f32 	%f49, %f48, 0f3B000000, %f22;
	fma.rn.f32 	%f6, %f47, 0f3A800000, %f49;
	// inline asm
	{  cvt.rn.f16.f32 %rs1, %f6;}

	// inline asm
	mov.f32 	%f21, 0f3FA00000;
	// inline asm
	{  cvt.rn.f16.f32 %rs5, %f21;}

	// inline asm
	// inline asm
	{add.f16 %rs2,%rs1,%rs93;
}
	// inline asm
	// inline asm
	{mul.f16 %rs6,%rs2,%rs5;
}
	// inline asm
	mul.f32 	%f50, %f31, %f41;
	fma.rn.f32 	%f51, %f50, 0f3B000000, %f23;
	fma.rn.f32 	%f8, %f47, 0f3A800000, %f51;
	// inline asm
	{  cvt.rn.f16.f32 %rs12, %f8;}

	// inline asm
	// inline asm
	{  cvt.rn.f16.f32 %rs16, %f21;}

	// inline asm
	// inline asm
	{add.f16 %rs13,%rs12,%rs94;
}
	// inline asm
	// inline asm
	{mul.f16 %rs17,%rs13,%rs16;
}
	// inline asm
	mul.f32 	%f52, %f32, %f41;
	fma.rn.f32 	%f53, %f52, 0f3B000000, %f24;
	fma.rn.f32 	%f10, %f47, 0f3A800000, %f53;
	// inline asm
	{  cvt.rn.f16.f32 %rs23, %f10;}

	// inline asm
	// inline asm
	{  cvt.rn.f16.f32 %rs27, %f21;}

	// inline asm
	// inline asm
	{add.f16 %rs24,%rs23,%rs95;
}
	// inline asm
	// inline asm
	{mul.f16 %rs28,%rs24,%rs27;
}
	// inline asm
	mul.f32 	%f54, %f33, %f41;
	fma.rn.f32 	%f55, %f54, 0f3B000000, %f25;
	fma.rn.f32 	%f12, %f47, 0f3A800000, %f55;
	// inline asm
	{  cvt.rn.f16.f32 %rs34, %f12;}

	// inline asm
	// inline asm
	{  cvt.rn.f16.f32 %rs38, %f21;}

	// inline asm
	// inline asm
	{add.f16 %rs35,%rs34,%rs96;
}
	// inline asm
	// inline asm
	{mul.f16 %rs39,%rs35,%rs38;
}
	// inline asm
	cvta.to.global.u64 	%rd33, %rd10;
	add.s64 	%rd34, %rd33, %rd29;
	st.global.v4.u16 	[%rd34], {%rs2, %rs13, %rs24, %rs35};
	cvta.to.global.u64 	%rd35, %rd11;
	add.s64 	%rd36, %rd35, %rd29;
	// inline asm
	{mul.f16 %rs42,%rs39,%rs92;
}
	// inline asm
	// inline asm
	{mul.f16 %rs31,%rs28,%rs91;
}
	// inline asm
	// inline asm
	{mul.f16 %rs20,%rs17,%rs90;
}
	// inline asm
	// inline asm
	{mul.f16 %rs9,%rs6,%rs89;
}
	// inline asm
	st.global.v4.u16 	[%rd36], {%rs9, %rs20, %rs31, %rs42};
	ld.global.nc.v4.f32 	{%f56, %f57, %f58, %f59}, [%rd25+16384];
	ld.global.nc.v4.f32 	{%f64, %f65, %f66, %f67}, [%rd27+16384];
	ld.global.nc.v4.u16 	{%rs97, %rs98, %rs99, %rs100}, [%rd30+8192];
	ld.global.nc.v4.u16 	{%rs101, %rs102, %rs103, %rs104}, [%rd32+8192];
	ld.shared.f32 	%f72, [%r28+16];
	ld.shared.f32 	%f73, [%r26+16];
	mul.f32 	%f74, %f73, %f72;
	mul.f32 	%f75, %f74, 0fBF000000;
	ld.shared.f32 	%f76, [%r32+16];
	ld.shared.f32 	%f77, [%r30+16];
	ld.shared.f32 	%f78, [%r34+16];
	mul.f32 	%f79, %f78, 0fBB000000;
	mul.f32 	%f80, %f79, %f75;
	fma.rn.f32 	%f81, %f77, %f76, %f80;
	mul.f32 	%f82, %f64, %f75;
	fma.rn.f32 	%f83, %f82, 0f3B000000, %f56;
	fma.rn.f32 	%f14, %f81, 0f3A800000, %f83;
	// inline asm
	{  cvt.rn.f16.f32 %rs45, %f14;}

	// inline asm
	// inline asm
	{  cvt.rn.f16.f32 %rs49, %f21;}

	// inline asm
	// inline asm
	{add.f16 %rs46,%rs45,%rs101;
}
	// inline asm
	// inline asm
	{mul.f16 %rs50,%rs46,%rs49;
}
	// inline asm
	mul.f32 	%f84, %f65, %f75;
	fma.rn.f32 	%f85, %f84, 0f3B000000, %f57;
	fma.rn.f32 	%f16, %f81, 0f3A800000, %f85;
	// inline asm
	{  cvt.rn.f16.f32 %rs56, %f16;}

	// inline asm
	// inline asm
	{  cvt.rn.f16.f32 %rs60, %f21;}

	// inline asm
	// inline asm
	{add.f16 %rs57,%rs56,%rs102;
}
	// inline asm
	// inline asm
	{mul.f16 %rs61,%rs57,%rs60;
}
	// inline asm
	mul.f32 	%f86, %f66, %f75;
	fma.rn.f32 	%f87, %f86, 0f3B000000, %f58;
	fma.rn.f32 	%f18, %f81, 0f3A800000, %f87;
	// inline asm
	{  cvt.rn.f16.f32 %rs67, %f18;}

	// inline asm
	// inline asm
	{  cvt.rn.f16.f32 %rs71, %f21;}

	// inline asm
	// inline asm
	{add.f16 %rs68,%rs67,%rs103;
}
	// inline asm
	// inline asm
	{mul.f16 %rs72,%rs68,%rs71;
}
	// inline asm
	mul.f32 	%f88, %f67, %f75;
	fma.rn.f32 	%f89, %f88, 0f3B000000, %f59;
	fma.rn.f32 	%f20, %f81, 0f3A800000, %f89;
	// inline asm
	{  cvt.rn.f16.f32 %rs78, %f20;}

	// inline asm
	// inline asm
	{  cvt.rn.f16.f32 %rs82, %f21;}

	// inline asm
	// inline asm
	{add.f16 %rs79,%rs78,%rs104;
}
	// inline asm
	// inline asm
	{mul.f16 %rs83,%rs79,%rs82;
}
	// inline asm
	st.global.v4.u16 	[%rd34+8192], {%rs46, %rs57, %rs68, %rs79};
	// inline asm
	{mul.f16 %rs86,%rs83,%rs100;
}
	// inline asm
	// inline asm
	{mul.f16 %rs75,%rs72,%rs99;
}
	// inline asm
	// inline asm
	{mul.f16 %rs64,%rs61,%rs98;
}
	// inline asm
	// inline asm
	{mul.f16 %rs53,%rs50,%rs97;
}
	// inline asm
	st.global.v4.u16 	[%rd36+8192], {%rs53, %rs64, %rs75, %rs86};
	bar.sync 	0;
	ret;
}




// ===== COMPILED SASS (sm_100) =====

	.target	sm_100

	.elftype	@"ET_EXEC"


//--------------------- .note.nv.tkinfo           --------------------------
	.section	.note.nv.tkinfo,"",@"SHT_NOTE"
	.sectionflags	@"SHF_NOTE_NV_TKINFO"
	.tkinfo
        /*0018*/ 	.word	0x00000002
        /*0030*/ 	.string	""
        /*0030*/ 	.string	"ptxas"
        /*0030*/ 	.string	"Cuda compilation tools, release 13.0, V13.0.88"
        /*0030*/ 	.string	"Build cuda_13.0.r13.0/compiler.36424714_0"
        /*0030*/ 	.string	"-arch sm_100 "



//--------------------- .note.nv.cuinfo           --------------------------
	.section	.note.nv.cuinfo,"",@"SHT_NOTE"
	.sectionflags	@"SHF_NOTE_NV_CUINFO"
        /*0018*/ 	.short	0x0002
        /*001a*/ 	.short	0x0050
        /*001c*/ 	.short	0x0082
	.zero		2


//--------------------- .nv.info                  --------------------------
	.section	.nv.info,"",@"SHT_CUDA_INFO"
	.align	4


	//----- nvinfo : EIATTR_REGCOUNT
	.align		4
        /*0000*/ 	.byte	0x04, 0x2f
        /*0002*/ 	.short	(.L_1 - .L_0)
	.align		4
.L_0:
        /*0004*/ 	.word	index@(Fused_Mul_Mul_Mul_Mul_Add_Mul_Mul_Mul_Add_Mul_Add_Cast_Add_Mul_Mul_split_6256712439210997039_kernel0)
        /*0008*/ 	.word	0x00000020


	//----- nvinfo : EIATTR_FRAME_SIZE
	.align		4
.L_1:
        /*000c*/ 	.byte	0x04, 0x11
        /*000e*/ 	.short	(.L_3 - .L_2)
	.align		4
.L_2:
        /*0010*/ 	.word	index@(Fused_Mul_Mul_Mul_Mul_Add_Mul_Mul_Mul_Add_Mul_Add_Cast_Add_Mul_Mul_split_6256712439210997039_kernel0)
        /*0014*/ 	.word	0x00000000


	//----- nvinfo : EIATTR_MIN_STACK_SIZE
	.align		4
.L_3:
        /*0018*/ 	.byte	0x04, 0x12
        /*001a*/ 	.short	(.L_5 - .L_4)
	.align		4
.L_4:
        /*001c*/ 	.word	index@(Fused_Mul_Mul_Mul_Mul_Add_Mul_Mul_Mul_Add_Mul_Add_Cast_Add_Mul_Mul_split_6256712439210997039_kernel0)
        /*0020*/ 	.word	0x00000000
.L_5:


//--------------------- .nv.compat                --------------------------
	.section	.nv.compat,"",@"SHT_CUDA_COMPAT_INFO"
	.align	4
        /*0000*/ 	.byte	0x02, 0x09, 0x00, 0x00, 0x02, 0x02, 0x01, 0x00, 0x02, 0x05, 0x05, 0x00, 0x03, 0x07, 0x01, 0x01
        /*0010*/ 	.byte	0x02, 0x03, 0x00, 0x00, 0x02, 0x06, 0x01, 0x00, 0x04, 0x0b, 0x08, 0x00, 0x09, 0x00, 0x00, 0x00
        /*0020*/ 	.byte	0x00, 0x00, 0x00, 0x00


//--------------------- .nv.info.Fused_Mul_Mul_Mul_Mul_Add_Mul_Mul_Mul_Add_Mul_Add_Cast_Add_Mul_Mul_split_6256712439210997039_kernel0 --------------------------
	.section	.nv.info.Fused_Mul_Mul_Mul_Mul_Add_Mul_Mul_Mul_Add_Mul_Add_Cast_Add_Mul_Mul_split_6256712439210997039_kernel0,"",@"SHT_CUDA_INFO"
	.sectionflags	@""
	.align	4


	//----- nvinfo : EIATTR_CUDA_API_VERSION
	.align		4
        /*0000*/ 	.byte	0x04, 0x37
        /*0002*/ 	.short	(.L_7 - .L_6)
.L_6:
        /*0004*/ 	.word	0x00000082


	//----- nvinfo : EIATTR_KPARAM_INFO
	.align		4
.L_7:
        /*0008*/ 	.byte	0x04, 0x17
        /*000a*/ 	.short	(.L_9 - .L_8)
.L_8:
        /*000c*/ 	.word	0x00000000
        /*0010*/ 	.short	0x000a
        /*0012*/ 	.short	0x0050
        /*0014*/ 	.byte	0x00, 0xf0, 0x21, 0x00


	//----- nvinfo : EIATTR_KPARAM_INFO
	.align		4
.L_9:
        /*0018*/ 	.byte	0x04, 0x17
        /*001a*/ 	.short	(.L_11 - .L_10)
.L_10:
        /*001c*/ 	.word	0x00000000
        /*0020*/ 	.short	0x0009
        /*0022*/ 	.short	0x0048
        /*0024*/ 	.byte	0x00, 0xf0, 0x21, 0x00


	//----- nvinfo : EIATTR_KPARAM_INFO
	.align		4
.L_11:
        /*0028*/ 	.byte	0x04, 0x17
        /*002a*/ 	.short	(.L_13 - .L_12)
.L_12:
        /*002c*/ 	.word	0x00000000
        /*0030*/ 	.short	0x0008
        /*0032*/ 	.short	0x0040
        /*0034*/ 	.byte	0x00, 0xf0, 0x21, 0x00


	//----- nvinfo : EIATTR_KPARAM_INFO
	.align		4
.L_13:
        /*0038*/ 	.byte	0x04, 0x17
        /*003a*/ 	.short	(.L_15 - .L_14)
.L_14:
        /*003c*/ 	.word	0x00000000
        /*0040*/ 	.short	0x0007
        /*0042*/ 	.short	0x0038
        /*0044*/ 	.byte	0x00, 0xf0, 0x21, 0x00


	//----- nvinfo : EIATTR_KPARAM_INFO
	.align		4
.L_15:
        /*0048*/ 	.byte	0x04, 0x17
        /*004a*/ 	.short	(.L_17 - .L_16)
.L_16:
        /*004c*/ 	.word	0x00000000
        /*0050*/ 	.short	0x0006
        /*0052*/ 	.short	0x0030
        /*0054*/ 	.byte	0x00, 0xf0, 0x21, 0x00


	//----- nvinfo : EIATTR_KPARAM_INFO
	.align		4
.L_17:
        /*0058*/ 	.byte	0x04, 0x17
        /*005a*/ 	.short	(.L_19 - .L_18)
.L_18:
        /*005c*/ 	.word	0x00000000
        /*0060*/ 	.short	0x0005
        /*0062*/ 	.short	0x0028
        /*0064*/ 	.byte	0x00, 0xf0, 0x21, 0x00


	//----- nvinfo : EIATTR_KPARAM_INFO
	.align		4
.L_19:
        /*0068*/ 	.byte	0x04, 0x17
        /*006a*/ 	.short	(.L_21 - .L_20)
.L_20:
        /*006c*/ 	.word	0x00000000
        /*0070*/ 	.short	0x0004
        /*0072*/ 	.short	0x0020
        /*0074*/ 	.byte	0x00, 0xf0, 0x21, 0x00


	//----- nvinfo : EIATTR_KPARAM_INFO
	.align		4
.L_21:
        /*0078*/ 	.byte	0x04, 0x17
        /*007a*/ 	.short	(.L_23 - .L_22)
.L_22:
        /*007c*/ 	.word	0x00000000
        /*0080*/ 	.short	0x0003
        /*0082*/ 	.short	0x0018
        /*0084*/ 	.byte	0x00, 0xf0, 0x21, 0x00


	//----- nvinfo : EIATTR_KPARAM_INFO
	.align		4
.L_23:
        /*0088*/ 	.byte	0x04, 0x17
        /*008a*/ 	.short	(.L_25 - .L_24)
.L_24:
        /*008c*/ 	.word	0x00000000
        /*0090*/ 	.short	0x0002
        /*0092*/ 	.short	0x0010
        /*0094*/ 	.byte	0x00, 0xf0, 0x21, 0x00


	//----- nvinfo : EIATTR_KPARAM_INFO
	.align		4
.L_25:
        /*0098*/ 	.byte	0x04, 0x17
        /*009a*/ 	.short	(.L_27 - .L_26)
.L_26:
        /*009c*/ 	.word	0x00000000
        /*00a0*/ 	.short	0x0001
        /*00a2*/ 	.short	0x0008
        /*00a4*/ 	.byte	0x00, 0xf0, 0x21, 0x00


	//----- nvinfo : EIATTR_KPARAM_INFO
	.align		4
.L_27:
        /*00a8*/ 	.byte	0x04, 0x17
        /*00aa*/ 	.short	(.L_29 - .L_28)
.L_28:
        /*00ac*/ 	.word	0x00000000
        /*00b0*/ 	.short	0x0000
        /*00b2*/ 	.short	0x0000
        /*00b4*/ 	.byte	0x00, 0xf0, 0x21, 0x00


	//----- nvinfo : EIATTR_SPARSE_MMA_MASK
	.align		4
.L_29:
        /*00b8*/ 	.byte	0x03, 0x50
        /*00ba*/ 	.short	0x0000


	//----- nvinfo : EIATTR_MAXREG_COUNT
	.align		4
        /*00bc*/ 	.byte	0x03, 0x1b
        /*00be*/ 	.short	0x00ff


	//----- nvinfo : EIATTR_NUM_BARRIERS
	.align		4
        /*00c0*/ 	.byte	0x02, 0x4c
        /*00c2*/ 	.byte	0x01
	.zero		1


	//----- nvinfo : EIATTR_MERCURY_ISA_VERSION
	.align		4
        /*00c4*/ 	.byte	0x03, 0x5f
        /*00c6*/ 	.short	0x0101


	//----- nvinfo : EIATTR_VRC_CTA_INIT_COUNT
	.align		4
        /*00c8*/ 	.byte	0x02, 0x4a
	.zero		1
	.zero		1


	//----- nvinfo : EIATTR_EXIT_INSTR_OFFSETS
	.align		4
        /*00cc*/ 	.byte	0x04, 0x1c
        /*00ce*/ 	.short	(.L_31 - .L_30)


	//   ....[0]....
.L_30:
        /*00d0*/ 	.word	0x00000a90


	//----- nvinfo : EIATTR_CRS_STACK_SIZE
	.align		4
.L_31:
        /*00d4*/ 	.byte	0x04, 0x1e
        /*00d6*/ 	.short	(.L_33 - .L_32)
.L_32:
        /*00d8*/ 	.word	0x00000000


	//----- nvinfo : EIATTR_CBANK_PARAM_SIZE
	.align		4
.L_33:
        /*00dc*/ 	.byte	0x03, 0x19
        /*00de*/ 	.short	0x0058


	//----- nvinfo : EIATTR_PARAM_CBANK
	.align		4
        /*00e0*/ 	.byte	0x04, 0x0a
        /*00e2*/ 	.short	(.L_35 - .L_34)
	.align		4
.L_34:
        /*00e4*/ 	.word	index@(.nv.constant0.Fused_Mul_Mul_Mul_Mul_Add_Mul_Mul_Mul_Add_Mul_Add_Cast_Add_Mul_Mul_split_6256712439210997039_kernel0)
        /*00e8*/ 	.short	0x0380
        /*00ea*/ 	.short	0x0058


	//----- nvinfo : EIATTR_SW_WAR
	.align		4
.L_35:
        /*00ec*/ 	.byte	0x04, 0x36
        /*00ee*/ 	.short	(.L_37 - .L_36)
.L_36:
        /*00f0*/ 	.word	0x00000008
.L_37:


//--------------------- .nv.callgraph             --------------------------
	.section	.nv.callgraph,"",@"SHT_CUDA_CALLGRAPH"
	.align	4
	.sectionentsize	8
	.align		4
        /*0000*/ 	.word	0x00000000
	.align		4
        /*0004*/ 	.word	0xffffffff
	.align		4
        /*0008*/ 	.word	0x00000000
	.align		4
        /*000c*/ 	.word	0xfffffffe
	.align		4
        /*0010*/ 	.word	0x00000000
	.align		4
        /*0014*/ 	.word	0xfffffffd
	.align		4
        /*0018*/ 	.word	0x00000000
	.align		4
        /*001c*/ 	.word	0xfffffffc


//--------------------- .text.Fused_Mul_Mul_Mul_Mul_Add_Mul_Mul_Mul_Add_Mul_Add_Cast_Add_Mul_Mul_split_6256712439210997039_kernel0 --------------------------
	.section	.text.Fused_Mul_Mul_Mul_Mul_Add_Mul_Mul_Mul_Add_Mul_Add_Cast_Add_Mul_Mul_split_6256712439210997039_kernel0,"ax",@progbits
	.align	128
        .global         Fused_Mul_Mul_Mul_Mul_Add_Mul_Mul_Mul_Add_Mul_Add_Cast_Add_Mul_Mul_split_6256712439210997039_kernel0
        .type           Fused_Mul_Mul_Mul_Mul_Add_Mul_Mul_Mul_Add_Mul_Add_Cast_Add_Mul_Mul_split_6256712439210997039_kernel0,@function
        .size           Fused_Mul_Mul_Mul_Mul_Add_Mul_Mul_Mul_Add_Mul_Add_Cast_Add_Mul_Mul_split_6256712439210997039_kernel0,(.L_x_3 - Fused_Mul_Mul_Mul_Mul_Add_Mul_Mul_Mul_Add_Mul_Add_Cast_Add_Mul_Mul_split_6256712439210997039_kernel0)
        .other          Fused_Mul_Mul_Mul_Mul_Add_Mul_Mul_Mul_Add_Mul_Add_Cast_Add_Mul_Mul_split_6256712439210997039_kernel0,@"STO_CUDA_ENTRY STV_DEFAULT"
Fused_Mul_Mul_Mul_Mul_Add_Mul_Mul_Mul_Add_Mul_Add_Cast_Add_Mul_Mul_split_6256712439210997039_kernel0:
.text.Fused_Mul_Mul_Mul_Mul_Add_Mul_Mul_Mul_Add_Mul_Add_Cast_Add_Mul_Mul_split_6256712439210997039_kernel0:
[----:B------:R-:W-:Y:S01]  /*0000*/  LDC R1, c[0x0][0x37c] ;  /* 0x0000df00ff017b82 */ /* 0x000fe20000000800 */
[----:B------:R-:W0:Y:S07]  /*0010*/  S2R R0, SR_TID.X ;  /* 0x0000000000007919 */ /* 0x000e2e0000002100 */
[----:B------:R-:W1:Y:S01]  /*0020*/  LDC.64 R14, c[0x0][0x390] ;  /* 0x0000e400ff0e7b82 */ /* 0x000e620000000a00 */
[----:B------:R-:W2:Y:S01]  /*0030*/  LDCU.64 UR10, c[0x0][0x358] ;  /* 0x00006b00ff0a77ac */ /* 0x000ea20008000a00 */
[----:B------:R-:W0:Y:S06]  /*0040*/  S2R R3, SR_CTAID.X ;  /* 0x0000000000037919 */ /* 0x000e2c0000002500 */
[----:B------:R-:W3:Y:S01]  /*0050*/  LDC.64 R12, c[0x0][0x398] ;  /* 0x0000e600ff0c7b82 */ /* 0x000ee20000000a00 */
[----:B0-----:R-:W-:-:S04]  /*0060*/  LEA R16, R3, R0, 0xb ;  /* 0x0000000003107211 */ /* 0x001fc800078e58ff */
[----:B------:R-:W-:-:S05]  /*0070*/  SHF.L.U32 R16, R16, 0x2, RZ ;  /* 0x0000000210107819 */ /* 0x000fca00000006ff */
[----:B-1----:R-:W-:-:S05]  /*0080*/  IMAD.WIDE R14, R16, 0x4, R14 ;  /* 0x00000004100e7825 */ /* 0x002fca00078e020e */
[----:B--2---:R0:W5:Y:S01]  /*0090*/  LDG.E.128.CONSTANT R8, desc[UR10][R14.64] ;  /* 0x0000000a0e087981 */ /* 0x004162000c1e9d00 */
[----:B------:R-:W-:Y:S01]  /*00a0*/  ISETP.GT.AND P0, PT, R0, 0x7, PT ;  /* 0x000000070000780c */ /* 0x000fe20003f04270 */
[----:B------:R-:W-:Y:S01]  /*00b0*/  BSSY.RECONVERGENT B0, `(.L_x_0) ;  /* 0x0000029000007945 */ /* 0x000fe20003800200 */
[----:B---3--:R-:W-:-:S11]  /*00c0*/  IMAD.WIDE R12, R16, 0x4, R12 ;  /* 0x00000004100c7825 */ /* 0x008fd600078e020c */
[----:B0-----:R-:W-:Y:S05]  /*00d0*/  @P0 BRA `(.L_x_1) ;  /* 0x0000000000980947 */ /* 0x001fea0003800000 */
[----:B------:R-:W0:Y:S01]  /*00e0*/  S2R R17, SR_CTAID.X ;  /* 0x0000000000117919 */ /* 0x000e220000002500 */
[----:B------:R-:W1:Y:S08]  /*00f0*/  LDC.64 R4, c[0x0][0x3b0] ;  /* 0x0000ec00ff047b82 */ /* 0x000e700000000a00 */
[----:B------:R-:W2:Y:S08]  /*0100*/  LDC.64 R18, c[0x0][0x3a8] ;  /* 0x0000ea00ff127b82 */ /* 0x000eb00000000a00 */
[----:B------:R-:W3:Y:S08]  /*0110*/  LDC.64 R20, c[0x0][0x3a0] ;  /* 0x0000e800ff147b82 */ /* 0x000ef00000000a00 */
[----:B------:R-:W4:Y:S01]  /*0120*/  LDC.64 R6, c[0x0][0x388] ;  /* 0x0000e200ff067b82 */ /* 0x000f220000000a00 */
[----:B0-----:R-:W-:-:S07]  /*0130*/  LEA R17, R17, R0, 0x3 ;  /* 0x0000000011117211 */ /* 0x001fce00078e18ff */
[----:B------:R-:W0:Y:S01]  /*0140*/  LDC.64 R2, c[0x0][0x380] ;  /* 0x0000e000ff027b82 */ /* 0x000e220000000a00 */
[----:B-1----:R-:W-:-:S04]  /*0150*/  IMAD.WIDE R4, R17, 0x4, R4 ;  /* 0x0000000411047825 */ /* 0x002fc800078e0204 */
[C---:B--2---:R-:W-:Y:S02]  /*0160*/  IMAD.WIDE R18, R17.reuse, 0x4, R18 ;  /* 0x0000000411127825 */ /* 0x044fe400078e0212 */
[----:B------:R-:W2:Y:S02]  /*0170*/  LDG.E.CONSTANT R4, desc[UR10][R4.64] ;  /* 0x0000000a04047981 */ /* 0x000ea4000c1e9900 */
[C---:B---3--:R-:W-:Y:S02]  /*0180*/  IMAD.WIDE R20, R17.reuse, 0x4, R20 ;  /* 0x0000000411147825 */ /* 0x048fe400078e0214 */
[----:B------:R-:W3:Y:S02]  /*0190*/  LDG.E.CONSTANT R18, desc[UR10][R18.64] ;  /* 0x0000000a12127981 */ /* 0x000ee4000c1e9900 */
[C---:B----4-:R-:W-:Y:S02]  /*01a0*/  IMAD.WIDE R6, R17.reuse, 0x4, R6 ;  /* 0x0000000411067825 */ /* 0x050fe400078e0206 */
[----:B------:R-:W4:Y:S04]  /*01b0*/  LDG.E.CONSTANT R20, desc[UR10][R20.64] ;  /* 0x0000000a14147981 */ /* 0x000f28000c1e9900 */
[----:B------:R-:W4:Y:S01]  /*01c0*/  LDG.E.CONSTANT R6, desc[UR10][R6.64] ;  /* 0x0000000a06067981 */ /* 0x000f22000c1e9900 */
[----:B0-----:R-:W-:-:S06]  /*01d0*/  IMAD.WIDE R2, R17, 0x4, R2 ;  /* 0x0000000411027825 */ /* 0x001fcc00078e0202 */
[----:B------:R0:W4:Y:S01]  /*01e0*/  LDG.E.CONSTANT R2, desc[UR10][R2.64] ;  /* 0x0000000a02027981 */ /* 0x000122000c1e9900 */
[----:B------:R-:W1:Y:S01]  /*01f0*/  S2UR UR8, SR_CgaCtaId ;  /* 0x00000000000879c3 */ /* 0x000e620000008800 */
[----:B------:R-:W-:Y:S02]  /*0200*/  UMOV UR4, 0x400 ;  /* 0x0000040000047882 */ /* 0x000fe40000000000 */
[----:B------:R-:W-:Y:S02]  /*0210*/  UIADD3 UR5, UPT, UPT, UR4, 0x20, URZ ;  /* 0x0000002004057890 */ /* 0x000fe4000fffe0ff */
[----:B------:R-:W-:Y:S02]  /*0220*/  UIADD3 UR6, UPT, UPT, UR4, 0x40, URZ ;  /* 0x0000004004067890 */ /* 0x000fe4000fffe0ff */
[----:B------:R-:W-:Y:S02]  /*0230*/  UIADD3 UR7, UPT, UPT, UR4, 0x60, URZ ;  /* 0x0000006004077890 */ /* 0x000fe4000fffe0ff */
[----:B-1----:R-:W-:-:S02]  /*0240*/  ULEA UR9, UR8, UR4, 0x18 ;  /* 0x0000000408097291 */ /* 0x002fc4000f8ec0ff */
[----:B------:R-:W-:Y:S02]  /*0250*/  UIADD3 UR4, UPT, UPT, UR4, 0x80, URZ ;  /* 0x0000008004047890 */ /* 0x000fe4000fffe0ff */
[----:B------:R-:W-:Y:S02]  /*0260*/  ULEA UR5, UR8, UR5, 0x18 ;  /* 0x0000000508057291 */ /* 0x000fe4000f8ec0ff */
[----:B------:R-:W-:Y:S02]  /*0270*/  ULEA UR6, UR8, UR6, 0x18 ;  /* 0x0000000608067291 */ /* 0x000fe4000f8ec0ff */
[----:B------:R-:W-:Y:S02]  /*0280*/  ULEA UR7, UR8, UR7, 0x18 ;  /* 0x0000000708077291 */ /* 0x000fe4000f8ec0ff */
[----:B------:R-:W-:Y:S01]  /*0290*/  ULEA UR4, UR8, UR4, 0x18 ;  /* 0x0000000408047291 */ /* 0x000fe2000f8ec0ff */
[C---:B0-----:R-:W-:Y:S02]  /*02a0*/  LEA R3, R0.reuse, UR9, 0x2 ;  /* 0x0000000900037c11 */ /* 0x041fe4000f8e10ff */
[----:B------:R-:W-:-:S02]  /*02b0*/  LEA R5, R0, UR5, 0x2 ;  /* 0x0000000500057c11 */ /* 0x000fc4000f8e10ff */
[C---:B------:R-:W-:Y:S02]  /*02c0*/  LEA R7, R0.reuse, UR6, 0x2 ;  /* 0x0000000600077c11 */ /* 0x040fe4000f8e10ff */
[C---:B------:R-:W-:Y:S02]  /*02d0*/  LEA R17, R0.reuse, UR7, 0x2 ;  /* 0x0000000700117c11 */ /* 0x040fe4000f8e10ff */
[----:B------:R-:W-:Y:S01]  /*02e0*/  LEA R19, R0, UR4, 0x2 ;  /* 0x0000000400137c11 */ /* 0x000fe2000f8e10ff */
[----:B--2---:R0:W-:Y:S04]  /*02f0*/  STS [R3], R4 ;  /* 0x0000000403007388 */ /* 0x0041e80000000800 */
[----:B---3--:R0:W-:Y:S04]  /*0300*/  STS [R5], R18 ;  /* 0x0000001205007388 */ /* 0x0081e80000000800 */
[----:B----4-:R0:W-:Y:S04]  /*0310*/  STS [R7], R20 ;  /* 0x0000001407007388 */ /* 0x0101e80000000800 */
[----:B------:R0:W-:Y:S04]  /*0320*/  STS [R17], R6 ;  /* 0x0000000611007388 */ /* 0x0001e80000000800 */
[----:B------:R0:W-:Y:S02]  /*0330*/  STS [R19], R2 ;  /* 0x0000000213007388 */ /* 0x0001e40000000800 */
.L_x_1:
[----:B------:R-:W-:Y:S05]  /*0340*/  BSYNC.RECONVERGENT B0 ;  /* 0x0000000000007941 */ /* 0x000fea0003800200 */
.L_x_0:
[----:B0-----:R-:W2:Y:S01]  /*0350*/  LDG.E.128.CONSTANT R4, desc[UR10][R12.64] ;  /* 0x0000000a0c047981 */ /* 0x001ea2000c1e9d00 */
[----:B------:R-:W0:Y:S01]  /*0360*/  S2UR UR6, SR_CgaCtaId ;  /* 0x00000000000679c3 */ /* 0x000e220000008800 */
[----:B------:R-:W-:Y:S01]  /*0370*/  SHF.R.S32.HI R3, RZ, 0x1f, R0 ;  /* 0x0000001fff037819 */ /* 0x000fe20000011400 */
[----:B------:R-:W-:Y:S02]  /*0380*/  UMOV UR4, 0x400 ;  /* 0x0000040000047882 */ /* 0x000fe40000000000 */
[----:B------:R-:W-:Y:S01]  /*0390*/  UIADD3 UR5, UPT, UPT, UR4, 0x80, URZ ;  /* 0x0000008004057890 */ /* 0x000fe2000fffe0ff */
[----:B------:R-:W-:Y:S01]  /*03a0*/  LEA.HI R3, R3, R0, RZ, 0x8 ;  /* 0x0000000003037211 */ /* 0x000fe200078f40ff */
[----:B------:R-:W-:Y:S02]  /*03b0*/  UIADD3 UR7, UPT, UPT, UR4, 0x60, URZ ;  /* 0x0000006004077890 */ /* 0x000fe4000fffe0ff */
[----:B------:R-:W-:Y:S01]  /*03c0*/  UIADD3 UR8, UPT, UPT, UR4, 0x40, URZ ;  /* 0x0000004004087890 */ /* 0x000fe2000fffe0ff */
[----:B------:R-:W-:Y:S01]  /*03d0*/  SHF.R.S32.HI R3, RZ, 0x8, R3 ;  /* 0x00000008ff037819 */ /* 0x000fe20000011403 */
[----:B------:R-:W1:Y:S01]  /*03e0*/  LDC.64 R18, c[0x0][0x3b8] ;  /* 0x0000ee00ff127b82 */ /* 0x000e620000000a00 */
[----:B0-----:R-:W-:-:S02]  /*03f0*/  ULEA UR5, UR6, UR5, 0x18 ;  /* 0x0000000506057291 */ /* 0x001fc4000f8ec0ff */
[----:B------:R-:W-:Y:S02]  /*0400*/  ULEA UR7, UR6, UR7, 0x18 ;  /* 0x0000000706077291 */ /* 0x000fe4000f8ec0ff */
[----:B------:R-:W-:Y:S02]  /*0410*/  ULEA UR9, UR6, UR4, 0x18 ;  /* 0x0000000406097291 */ /* 0x000fe4000f8ec0ff */
[C---:B------:R-:W-:Y:S01]  /*0420*/  LEA R21, R3.reuse, UR5, 0x2 ;  /* 0x0000000503157c11 */ /* 0x040fe2000f8e10ff */
[----:B------:R-:W-:Y:S01]  /*0430*/  BAR.SYNC.DEFER_BLOCKING 0x0 ;  /* 0x0000000000007b1d */ /* 0x000fe20000010000 */
[C---:B------:R-:W-:Y:S01]  /*0440*/  LEA R25, R3.reuse, UR7, 0x2 ;  /* 0x0000000703197c11 */ /* 0x040fe2000f8e10ff */
[----:B------:R-:W-:Y:S01]  /*0450*/  UIADD3 UR4, UPT, UPT, UR4, 0x20, URZ ;  /* 0x0000002004047890 */ /* 0x000fe2000fffe0ff */
[----:B------:R-:W-:Y:S01]  /*0460*/  LEA R0, R3, UR9, 0x2 ;  /* 0x0000000903007c11 */ /* 0x000fe2000f8e10ff */
[----:B------:R-:W-:Y:S01]  /*0470*/  ULEA UR8, UR6, UR8, 0x18 ;  /* 0x0000000806087291 */ /* 0x000fe2000f8ec0ff */
[----:B-1----:R-:W-:Y:S01]  /*0480*/  IMAD.WIDE R18, R16, 0x2, R18 ;  /* 0x0000000210127825 */ /* 0x002fe200078e0212 */
[----:B------:R-:W-:-:S04]  /*0490*/  ULEA UR4, UR6, UR4, 0x18 ;  /* 0x0000000406047291 */ /* 0x000fc8000f8ec0ff */
[C---:B------:R-:W-:Y:S02]  /*04a0*/  LEA R22, R3.reuse, UR8, 0x2 ;  /* 0x0000000803167c11 */ /* 0x040fe4000f8e10ff */
[----:B------:R-:W-:Y:S01]  /*04b0*/  LEA R2, R3, UR4, 0x2 ;  /* 0x0000000403027c11 */ /* 0x000fe2000f8e10ff */
[----:B------:R-:W-:Y:S04]  /*04c0*/  LDS R26, [R21] ;  /* 0x00000000151a7984 */ /* 0x000fe80000000800 */
[----:B------:R-:W0:Y:S04]  /*04d0*/  LDS R23, [R25] ;  /* 0x0000000019177984 */ /* 0x000e280000000800 */
[----:B------:R-:W1:Y:S04]  /*04e0*/  LDS R27, [R0] ;  /* 0x00000000001b7984 */ /* 0x000e680000000800 */
[----:B------:R-:W-:Y:S04]  /*04f0*/  LDS R3, [R2] ;  /* 0x0000000002037984 */ /* 0x000fe80000000800 */
[----:B------:R-:W3:Y:S04]  /*0500*/  LDS R24, [R22] ;  /* 0x0000000016187984 */ /* 0x000ee80000000800 */
[----:B------:R-:W-:Y:S04]  /*0510*/  LDS R17, [R21+0x10] ;  /* 0x0000100015117984 */ /* 0x000fe80000000800 */
[----:B------:R4:W3:Y:S04]  /*0520*/  LDS R20, [R25+0x10] ;  /* 0x0000100019147984 */ /* 0x0008e80000000800 */
[----:B------:R-:W2:Y:S04]  /*0530*/  LDS R0, [R0+0x10] ;  /* 0x0000100000007984 */ /* 0x000ea80000000800 */
[----:B------:R-:W-:Y:S01]  /*0540*/  LDS R2, [R2+0x10] ;  /* 0x0000100002027984 */ /* 0x000fe20000000800 */
[----:B0-----:R-:W-:Y:S01]  /*0550*/  FMUL R26, R23, R26 ;  /* 0x0000001a171a7220 */ /* 0x001fe20000400000 */
[----:B-1----:R-:W-:-:S03]  /*0560*/  FMUL R27, R27, -0.001953125 ;  /* 0xbb0000001b1b7820 */ /* 0x002fc60000400000 */
[----:B------:R-:W-:-:S04]  /*0570*/  FMUL R26, R26, -0.5 ;  /* 0xbf0000001a1a7820 */ /* 0x000fc80000400000 */
[----:B------:R-:W-:Y:S01]  /*0580*/  FMUL R28, R26, R27 ;  /* 0x0000001b1a1c7220 */ /* 0x000fe20000400000 */
[-C--:B-----5:R-:W-:Y:S01]  /*0590*/  FMUL R23, R8, R26.reuse ;  /* 0x0000001a08177220 */ /* 0x0a0fe20000400000 */
[----:B----4-:R-:W-:Y:S01]  /*05a0*/  FMUL R25, R10, R26 ;  /* 0x0000001a0a197220 */ /* 0x010fe20000400000 */
[----:B------:R-:W0:Y:S01]  /*05b0*/  LDS R27, [R22+0x10] ;  /* 0x00001000161b7984 */ /* 0x000e220000000800 */
[----:B---3--:R-:W-:Y:S02]  /*05c0*/  FFMA R3, R3, R24, R28 ;  /* 0x0000001803037223 */ /* 0x008fe4000000001c */
[----:B------:R-:W1:Y:S01]  /*05d0*/  LDC.64 R28, c[0x0][0x3c0] ;  /* 0x0000f000ff1c7b82 */ /* 0x000e620000000a00 */
[-C--:B------:R-:W-:Y:S01]  /*05e0*/  FMUL R24, R9, R26.reuse ;  /* 0x0000001a09187220 */ /* 0x080fe20000400000 */
[----:B------:R-:W-:Y:S02]  /*05f0*/  FMUL R17, R20, R17 ;  /* 0x0000001114117220 */ /* 0x000fe40000400000 */
[----:B------:R-:W3:Y:S01]  /*0600*/  LDG.E.64.CONSTANT R20, desc[UR10][R18.64] ;  /* 0x0000000a12147981 */ /* 0x000ee2000c1e9b00 */
[----:B------:R-:W-:-:S03]  /*0610*/  FMUL R26, R11, R26 ;  /* 0x0000001a0b1a7220 */ /* 0x000fc60000400000 */
[----:B------:R-:W4:Y:S04]  /*0620*/  LDG.E.128.CONSTANT R8, desc[UR10][R14.64+0x4000] ;  /* 0x0040000a0e087981 */ /* 0x000f28000c1e9d00 */
[----:B------:R-:W4:Y:S04]  /*0630*/  LDG.E.64.CONSTANT R18, desc[UR10][R18.64+0x2000] ;  /* 0x0020000a12127981 */ /* 0x000f28000c1e9b00 */
[----:B------:R-:W4:Y:S01]  /*0640*/  LDG.E.128.CONSTANT R12, desc[UR10][R12.64+0x4000] ;  /* 0x0040000a0c0c7981 */ /* 0x000f22000c1e9d00 */
[----:B-1----:R-:W-:-:S04]  /*0650*/  IMAD.WIDE R28, R16, 0x2, R28 ;  /* 0x00000002101c7825 */ /* 0x002fc800078e021c */
[----:B--2---:R-:W-:Y:S01]  /*0660*/  FFMA R23, R23, 0.001953125, R4 ;  /* 0x3b00000017177823 */ /* 0x004fe20000000004 */
[----:B------:R-:W-:Y:S02]  /*0670*/  FFMA R24, R24, 0.001953125, R5 ;  /* 0x3b00000018187823 */ /* 0x000fe40000000005 */
[----:B------:R-:W2:Y:S01]  /*0680*/  LDG.E.64.CONSTANT R4, desc[UR10][R28.64] ;  /* 0x0000000a1c047981 */ /* 0x000ea2000c1e9b00 */
[----:B------:R-:W-:Y:S01]  /*0690*/  FFMA R25, R25, 0.001953125, R6 ;  /* 0x3b00000019197823 */ /* 0x000fe20000000006 */
[----:B------:R-:W-:Y:S02]  /*06a0*/  FFMA R26, R26, 0.001953125, R7 ;  /* 0x3b0000001a1a7823 */ /* 0x000fe40000000007 */
[----:B------:R-:W2:Y:S01]  /*06b0*/  LDG.E.64.CONSTANT R6, desc[UR10][R28.64+0x2000] ;  /* 0x0020000a1c067981 */ /* 0x000ea2000c1e9b00 */
[C---:B------:R-:W-:Y:S01]  /*06c0*/  FFMA R23, R3.reuse, 0.0009765625, R23 ;  /* 0x3a80000003177823 */ /* 0x040fe20000000017 */
[C---:B------:R-:W-:Y:S01]  /*06d0*/  FFMA R24, R3.reuse, 0.0009765625, R24 ;  /* 0x3a80000003187823 */ /* 0x040fe20000000018 */
[C---:B------:R-:W-:Y:S01]  /*06e0*/  FFMA R25, R3.reuse, 0.0009765625, R25 ;  /* 0x3a80000003197823 */ /* 0x040fe20000000019 */
[----:B------:R-:W-:-:S02]  /*06f0*/  FFMA R26, R3, 0.0009765625, R26 ;  /* 0x3a800000031a7823 */ /* 0x000fc4000000001a */
[----:B------:R-:W-:Y:S02]  /*0700*/  F2FP.F16.F32.PACK_AB R23, RZ, R23 ;  /* 0x00000017ff17723e */ /* 0x000fe400000000ff */
[----:B------:R-:W-:Y:S01]  /*0710*/  F2FP.F16.F32.PACK_AB R24, RZ, R24 ;  /* 0x00000018ff18723e */ /* 0x000fe200000000ff */
[----:B------:R-:W-:Y:S01]  /*0720*/  FMUL R3, R0, -0.001953125 ;  /* 0xbb00000000037820 */ /* 0x000fe20000400000 */
[----:B------:R-:W-:-:S04]  /*0730*/  FMUL R17, R17, -0.5 ;  /* 0xbf00000011117820 */ /* 0x000fc80000400000 */
[----:B------:R-:W-:Y:S01]  /*0740*/  FMUL R3, R17, R3 ;  /* 0x0000000311037220 */ /* 0x000fe20000400000 */
[----:B------:R-:W-:-:S03]  /*0750*/  F2FP.F16.F32.PACK_AB R25, RZ, R25 ;  /* 0x00000019ff19723e */ /* 0x000fc600000000ff */
[----:B0-----:R-:W-:Y:S01]  /*0760*/  FFMA R27, R2, R27, R3 ;  /* 0x0000001b021b7223 */ /* 0x001fe20000000003 */
[----:B------:R-:W-:Y:S01]  /*0770*/  F2FP.F16.F32.PACK_AB R26, RZ, R26 ;  /* 0x0000001aff1a723e */ /* 0x000fe200000000ff */
[--C-:B---3--:R-:W-:Y:S02]  /*0780*/  HADD2 R0, R23.H0_H0, R20.reuse.H0_H0 ;  /* 0x2000001417007230 */ /* 0x108fe40000000800 */
[----:B------:R-:W-:Y:S02]  /*0790*/  HADD2 R20, R24.H0_H0, R20.H1_H1 ;  /* 0x3000001418147230 */ /* 0x000fe40000000800 */
[-C--:B----4-:R-:W-:Y:S01]  /*07a0*/  FMUL R23, R10, R17.reuse ;  /* 0x000000110a177220 */ /* 0x090fe20000400000 */
[-C--:B------:R-:W-:Y:S01]  /*07b0*/  FMUL R24, R11, R17.reuse ;  /* 0x000000110b187220 */ /* 0x080fe20000400000 */
[----:B------:R-:W-:Y:S01]  /*07c0*/  FMUL R3, R8, R17 ;  /* 0x0000001108037220 */ /* 0x000fe20000400000 */
[----:B------:R-:W-:Y:S01]  /*07d0*/  PRMT R0, R0, 0x5410, R20 ;  /* 0x0000541000007816 */ /* 0x000fe20000000014 */
[----:B------:R-:W-:-:S02]  /*07e0*/  HADD2 R2, R25.H0_H0, R21.H0_H0 ;  /* 0x2000001519027230 */ /* 0x000fc40000000800 */
[----:B------:R-:W-:Y:S01]  /*07f0*/  FMUL R22, R9, R17 ;  /* 0x0000001109167220 */ /* 0x000fe20000400000 */
[----:B------:R-:W-:Y:S01]  /*0800*/  HADD2 R21, R26.H0_H0, R21.H1_H1 ;  /* 0x300000151a157230 */ /* 0x000fe20000000800 */
[----:B------:R-:W0:Y:S01]  /*0810*/  LDC.64 R10, c[0x0][0x3c8] ;  /* 0x0000f200ff0a7b82 */ /* 0x000e220000000a00 */
[----:B------:R-:W-:Y:S01]  /*0820*/  FFMA R14, R23, 0.001953125, R14 ;  /* 0x3b000000170e7823 */ /* 0x000fe2000000000e */
[----:B------:R-:W-:Y:S01]  /*0830*/  FFMA R24, R24, 0.001953125, R15 ;  /* 0x3b00000018187823 */ /* 0x000fe2000000000f */
[----:B------:R-:W-:Y:S01]  /*0840*/  FFMA R12, R3, 0.001953125, R12 ;  /* 0x3b000000030c7823 */ /* 0x000fe2000000000c */
[----:B------:R-:W-:Y:S02]  /*0850*/  HFMA2 R3, R0, 1.25, 1.25, -RZ ;  /* 0x3d003d0000037831 */ /* 0x000fe400001000ff */
[C---:B------:R-:W-:Y:S01]  /*0860*/  FFMA R14, R27.reuse, 0.0009765625, R14 ;  /* 0x3a8000001b0e7823 */ /* 0x040fe2000000000e */
[C---:B------:R-:W-:Y:S01]  /*0870*/  FFMA R24, R27.reuse, 0.0009765625, R24 ;  /* 0x3a8000001b187823 */ /* 0x040fe20000000018 */
[----:B------:R-:W-:Y:S01]  /*0880*/  FFMA R22, R22, 0.001953125, R13 ;  /* 0x3b00000016167823 */ /* 0x000fe2000000000d */
[----:B------:R-:W-:Y:S01]  /*0890*/  PRMT R2, R2, 0x5410, R21 ;  /* 0x0000541002027816 */ /* 0x000fe20000000015 */
[----:B------:R-:W1:Y:S01]  /*08a0*/  LDC.64 R8, c[0x0][0x3d0] ;  /* 0x0000f400ff087b82 */ /* 0x000e620000000a00 */
[----:B------:R-:W-:Y:S01]  /*08b0*/  F2FP.F16.F32.PACK_AB R14, RZ, R14 ;  /* 0x0000000eff0e723e */ /* 0x000fe200000000ff */
[C---:B------:R-:W-:Y:S01]  /*08c0*/  FFMA R12, R27.reuse, 0.0009765625, R12 ;  /* 0x3a8000001b0c7823 */ /* 0x040fe2000000000c */
[----:B------:R-:W-:Y:S01]  /*08d0*/  F2FP.F16.F32.PACK_AB R24, RZ, R24 ;  /* 0x00000018ff18723e */ /* 0x000fe200000000ff */
[----:B------:R-:W-:Y:S01]  /*08e0*/  FFMA R22, R27, 0.0009765625, R22 ;  /* 0x3a8000001b167823 */ /* 0x000fe20000000016 */
[----:B------:R-:W-:-:S02]  /*08f0*/  HFMA2 R13, R2, 1.25, 1.25, -RZ ;  /* 0x3d003d00020d7831 */ /* 0x000fc400001000ff */
[----:B------:R-:W-:Y:S02]  /*0900*/  F2FP.F16.F32.PACK_AB R12, RZ, R12 ;  /* 0x0000000cff0c723e */ /* 0x000fe400000000ff */
[----:B------:R-:W-:-:S03]  /*0910*/  F2FP.F16.F32.PACK_AB R22, RZ, R22 ;  /* 0x00000016ff16723e */ /* 0x000fc600000000ff */
[--C-:B------:R-:W-:Y:S02]  /*0920*/  HADD2 R12, R12.H0_H0, R18.reuse.H0_H0 ;  /* 0x200000120c0c7230 */ /* 0x100fe40000000800 */
[----:B------:R-:W-:Y:S01]  /*0930*/  HADD2 R18, R22.H0_H0, R18.H1_H1 ;  /* 0x3000001216127230 */ /* 0x000fe20000000800 */
[----:B------:R-:W-:-:S04]  /*0940*/  PRMT R20, R0, 0x5410, R20 ;  /* 0x0000541000147816 */ /* 0x000fc80000000014 */
[----:B------:R-:W-:Y:S01]  /*0950*/  PRMT R12, R12, 0x5410, R18 ;  /* 0x000054100c0c7816 */ /* 0x000fe20000000012 */
[----:B0-----:R-:W-:Y:S01]  /*0960*/  IMAD.WIDE R10, R16, 0x2, R10 ;  /* 0x00000002100a7825 */ /* 0x001fe200078e020a */
[----:B------:R-:W-:-:S03]  /*0970*/  PRMT R21, R2, 0x5410, R21 ;  /* 0x0000541002157816 */ /* 0x000fc60000000015 */
[----:B------:R-:W-:Y:S02]  /*0980*/  HMUL2 R0, R12, 1.25, 1.25 ;  /* 0x3d003d000c007832 */ /* 0x000fe40000000000 */
[----:B-1----:R-:W-:Y:S01]  /*0990*/  IMAD.WIDE R8, R16, 0x2, R8 ;  /* 0x0000000210087825 */ /* 0x002fe200078e0208 */
[----:B------:R-:W-:Y:S01]  /*09a0*/  PRMT R2, R12, 0x5410, R18 ;  /* 0x000054100c027816 */ /* 0x000fe20000000012 */
[----:B------:R-:W-:Y:S02]  /*09b0*/  STG.E.64 desc[UR10][R10.64], R20 ;  /* 0x000000140a007986 */ /* 0x000fe4000c101b0a */
[----:B--2---:R-:W-:Y:S02]  /*09c0*/  HMUL2 R4, R3, R4 ;  /* 0x0000000403047232 */ /* 0x004fe40000000000 */
[--C-:B------:R-:W-:Y:S02]  /*09d0*/  HADD2 R3, R14.H0_H0, R19.reuse.H0_H0 ;  /* 0x200000130e037230 */ /* 0x100fe40000000800 */
[----:B------:R-:W-:-:S05]  /*09e0*/  HADD2 R19, R24.H0_H0, R19.H1_H1 ;  /* 0x3000001318137230 */ /* 0x000fca0000000800 */
[----:B------:R-:W-:Y:S01]  /*09f0*/  PRMT R3, R3, 0x5410, R19 ;  /* 0x0000541003037816 */ /* 0x000fe20000000013 */
[----:B------:R-:W-:-:S04]  /*0a00*/  HMUL2 R5, R13, R5 ;  /* 0x000000050d057232 */ /* 0x000fc80000000000 */
[----:B------:R-:W-:Y:S01]  /*0a10*/  HFMA2 R13, R3, 1.25, 1.25, -RZ ;  /* 0x3d003d00030d7831 */ /* 0x000fe200001000ff */
[----:B------:R-:W-:Y:S01]  /*0a20*/  PRMT R3, R3, 0x5410, R19 ;  /* 0x0000541003037816 */ /* 0x000fe20000000013 */
[----:B------:R-:W-:Y:S01]  /*0a30*/  HMUL2 R6, R0, R6 ;  /* 0x0000000600067232 */ /* 0x000fe20000000000 */
[----:B------:R-:W-:Y:S01]  /*0a40*/  STG.E.64 desc[UR10][R8.64], R4 ;  /* 0x0000000408007986 */ /* 0x000fe2000c101b0a */
[----:B------:R-:W-:-:S03]  /*0a50*/  HFMA2 R7, R13, R7, -RZ ;  /* 0x000000070d077231 */ /* 0x000fc600001000ff */
[----:B------:R-:W-:Y:S04]  /*0a60*/  STG.E.64 desc[UR10][R10.64+0x2000], R2 ;  /* 0x002000020a007986 */ /* 0x000fe8000c101b0a */
[----:B------:R-:W-:Y:S01]  /*0a70*/  STG.E.64 desc[UR10][R8.64+0x2000], R6 ;  /* 0x0020000608007986 */ /* 0x000fe2000c101b0a */
[----:B------:R-:W-:Y:S06]  /*0a80*/  BAR.SYNC.DEFER_BLOCKING 0x0 ;  /* 0x0000000000007b1d */ /* 0x000fec0000010000 */
[----:B------:R-:W-:Y:S05]  /*0a90*/  EXIT ;  /* 0x000000000000794d */ /* 0x000fea0003800000 */
.L_x_2:
[----:B------:R-:W-:-:S00]  /*0aa0*/  BRA `(.L_x_2) ;  /* 0xfffffffc00fc7947 */ /* 0x000fc0000383ffff */
[----:B------:R-:W-:-:S00]  /*0ab0*/  NOP ;  /* 0x0000000000007918 */ /* 0x000fc00000000000 */
        /* <DEDUP_REMOVED lines=12> */
.L_x_3:


//--------------------- .nv.shared.Fused_Mul_Mul_Mul_Mul_Add_Mul_Mul_Mul_Add_Mul_Add_Cast_Add_Mul_Mul_split_6256712439210997039_kernel0 --------------------------
	.section	.nv.shared.Fused_Mul_Mul_Mul_Mul_Add_Mul_Mul_Mul_Add_Mul_Add_Cast_Add_Mul_Mul_split_6256712439210997039_kernel0,"aw",@nobits
	.sectionflags	@""
	.align	4
.nv.shared.Fused_Mul_Mul_Mul_Mul_Add_Mul_Mul_Mul_Add_Mul_Add_Cast_Add_Mul_Mul_split_6256712439210997039_kernel0:
	.zero		1184


//--------------------- .nv.shared.reserved.0     --------------------------
	.section	.nv.shared.reserved.0,"aw",@nobits
	.weak		__nv_reservedSMEM_offset_0_alias
	.size		__nv_reservedSMEM_offset_0_alias, 0, 64
	.other		__nv_reservedSMEM_offset_0_alias,@"STO_CUDA_RESERVED_SHARED STV_DEFAULT"
__nv_reservedSMEM_offset_0_alias:
	.zero		0
	.zero		64


//--------------------- .nv.constant0.Fused_Mul_Mul_Mul_Mul_Add_Mul_Mul_Mul_Add_Mul_Add_Cast_Add_Mul_Mul_split_6256712439210997039_kernel0 --------------------------
	.section	.nv.constant0.Fused_Mul_Mul_Mul_Mul_Add_Mul_Mul_Mul_Add_Mul_Add_Cast_Add_Mul_Mul_split_6256712439210997039_kernel0,"a",@progbits
	.sectionflags	@""
	.align	4
.nv.constant0.Fused_Mul_Mul_Mul_Mul_Add_Mul_Mul_Mul_Add_Mul_Add_Cast_Add_Mul_Mul_split_6256712439210997039_kernel0:
	.zero		984


//--------------------- SYMBOLS --------------------------

	.type		.nv.reservedSmem.offset0,@object
	.size		.nv.reservedSmem.offset0,0x4
	.type		.nv.reservedSmem.cap,@object
	.size		.nv.reservedSmem.cap,0x4
